	.headerflags	@"EF_CUDA_TEXMODE_UNIFIED EF_CUDA_64BIT_ADDRESS EF_CUDA_SM89 EF_CUDA_VIRTUAL_SM(EF_CUDA_SM89)"
	.elftype	@"ET_EXEC"


//--------------------- .nv.info                  --------------------------
	.section	.nv.info,"",@"SHT_CUDA_INFO"
	.align	4


	//----- nvinfo : EIATTR_REGCOUNT
	.align		4
        /*0000*/ 	.byte	0x04, 0x2f
        /*0002*/ 	.short	(.L_1 - .L_0)
	.align		4
.L_0:
        /*0004*/ 	.word	index@(triton__0d1d2d3d4d5de)
        /*0008*/ 	.word	0x00000024


	//----- nvinfo : EIATTR_MAX_STACK_SIZE
	.align		4
.L_1:
        /*000c*/ 	.byte	0x04, 0x23
        /*000e*/ 	.short	(.L_3 - .L_2)
	.align		4
.L_2:
        /*0010*/ 	.word	index@(triton__0d1d2d3d4d5de)
        /*0014*/ 	.word	0x00000000


	//----- nvinfo : EIATTR_MIN_STACK_SIZE
	.align		4
.L_3:
        /*0018*/ 	.byte	0x04, 0x12
        /*001a*/ 	.short	(.L_5 - .L_4)
	.align		4
.L_4:
        /*001c*/ 	.word	index@(triton__0d1d2d3d4d5de)
        /*0020*/ 	.word	0x00000000


	//----- nvinfo : EIATTR_FRAME_SIZE
	.align		4
.L_5:
        /*0024*/ 	.byte	0x04, 0x11
        /*0026*/ 	.short	(.L_7 - .L_6)
	.align		4
.L_6:
        /*0028*/ 	.word	index@(triton__0d1d2d3d4d5de)
        /*002c*/ 	.word	0x00000000
.L_7:


//--------------------- .nv.info.triton__0d1d2d3d4d5de --------------------------
	.section	.nv.info.triton__0d1d2d3d4d5de,"",@"SHT_CUDA_INFO"
	.align	4


	//----- nvinfo : EIATTR_CUDA_API_VERSION
	.align		4
        /*0000*/ 	.byte	0x04, 0x37
        /*0002*/ 	.short	(.L_9 - .L_8)
.L_8:
        /*0004*/ 	.word	0x0000007b


	//----- nvinfo : EIATTR_PARAM_CBANK
	.align		4
.L_9:
        /*0008*/ 	.byte	0x04, 0x0a
        /*000a*/ 	.short	(.L_11 - .L_10)
	.align		4
.L_10:
        /*000c*/ 	.word	index@(.nv.constant0.triton__0d1d2d3d4d5de)
        /*0010*/ 	.short	0x0160
        /*0012*/ 	.short	0x002c


	//----- nvinfo : EIATTR_CBANK_PARAM_SIZE
	.align		4
.L_11:
        /*0014*/ 	.byte	0x03, 0x19
        /*0016*/ 	.short	0x002c


	//----- nvinfo : EIATTR_KPARAM_INFO
	.align		4
        /*0018*/ 	.byte	0x04, 0x17
        /*001a*/ 	.short	(.L_13 - .L_12)
.L_12:
        /*001c*/ 	.word	0x00000000
        /*0020*/ 	.short	0x0005
        /*0022*/ 	.short	0x0028
        /*0024*/ 	.byte	0x00, 0xf0, 0x11, 0x00


	//----- nvinfo : EIATTR_KPARAM_INFO
	.align		4
.L_13:
        /*0028*/ 	.byte	0x04, 0x17
        /*002a*/ 	.short	(.L_15 - .L_14)
.L_14:
        /*002c*/ 	.word	0x00000000
        /*0030*/ 	.short	0x0004
        /*0032*/ 	.short	0x0020
        /*0034*/ 	.byte	0x00, 0xf0, 0x21, 0x00


	//----- nvinfo : EIATTR_KPARAM_INFO
	.align		4
.L_15:
        /*0038*/ 	.byte	0x04, 0x17
        /*003a*/ 	.short	(.L_17 - .L_16)
.L_16:
        /*003c*/ 	.word	0x00000000
        /*0040*/ 	.short	0x0003
        /*0042*/ 	.short	0x0018
        /*0044*/ 	.byte	0x00, 0xf0, 0x21, 0x00


	//----- nvinfo : EIATTR_KPARAM_INFO
	.align		4
.L_17:
        /*0048*/ 	.byte	0x04, 0x17
        /*004a*/ 	.short	(.L_19 - .L_18)
.L_18:
        /*004c*/ 	.word	0x00000000
        /*0050*/ 	.short	0x0002
        /*0052*/ 	.short	0x0010
        /*0054*/ 	.byte	0x00, 0xf0, 0x21, 0x00


	//----- nvinfo : EIATTR_KPARAM_INFO
	.align		4
.L_19:
        /*0058*/ 	.byte	0x04, 0x17
        /*005a*/ 	.short	(.L_21 - .L_20)
.L_20:
        /*005c*/ 	.word	0x00000000
        /*0060*/ 	.short	0x0001
        /*0062*/ 	.short	0x0008
        /*0064*/ 	.byte	0x00, 0xf0, 0x21, 0x00


	//----- nvinfo : EIATTR_KPARAM_INFO
	.align		4
.L_21:
        /*0068*/ 	.byte	0x04, 0x17
        /*006a*/ 	.short	(.L_23 - .L_22)
.L_22:
        /*006c*/ 	.word	0x00000000
        /*0070*/ 	.short	0x0000
        /*0072*/ 	.short	0x0000
        /*0074*/ 	.byte	0x00, 0xf0, 0x21, 0x00


	//----- nvinfo : EIATTR_MAXREG_COUNT
	.align		4
.L_23:
        /*0078*/ 	.byte	0x03, 0x1b
        /*007a*/ 	.short	0x00ff


	//----- nvinfo : EIATTR_EXIT_INSTR_OFFSETS
	.align		4
        /*007c*/ 	.byte	0x04, 0x1c
        /*007e*/ 	.short	(.L_25 - .L_24)


	//   ....[0]....
.L_24:
        /*0080*/ 	.word	0x00000870


	//----- nvinfo : EIATTR_MAX_THREADS
	.align		4
.L_25:
        /*0084*/ 	.byte	0x04, 0x05
        /*0086*/ 	.short	(.L_27 - .L_26)
.L_26:
        /*0088*/ 	.word	0x00000100
        /*008c*/ 	.word	0x00000001
        /*0090*/ 	.word	0x00000001
.L_27:


//--------------------- .nv.rel.action            --------------------------
	.section	.nv.rel.action,"",@"SHT_CUDA_RELOCINFO"
	.align	8
	.sectionentsize	8
        /*0000*/ 	.byte	0x73, 0x00, 0x00, 0x00, 0x00, 0x00, 0x00, 0x00, 0x00, 0x00, 0x00, 0x11, 0x25, 0x00, 0x05, 0x36


//--------------------- .nv.constant0.triton__0d1d2d3d4d5de --------------------------
	.section	.nv.constant0.triton__0d1d2d3d4d5de,"a",@progbits
	.align	4
.nv.constant0.triton__0d1d2d3d4d5de:
	.zero		396


//--------------------- .text.triton__0d1d2d3d4d5de --------------------------
	.section	.text.triton__0d1d2d3d4d5de,"ax",@progbits
	.sectioninfo	@"SHI_REGISTERS=36"
	.align	128
        .global         triton__0d1d2d3d4d5de
        .type           triton__0d1d2d3d4d5de,@function
        .size           triton__0d1d2d3d4d5de,(.L_x_1 - triton__0d1d2d3d4d5de)
        .other          triton__0d1d2d3d4d5de,@"STO_CUDA_ENTRY STV_DEFAULT"
triton__0d1d2d3d4d5de:
.text.triton__0d1d2d3d4d5de:
[----:B------:R-:W-:-:S02]  /*0000*/  IMAD.MOV.U32 R1, RZ, RZ, c[0x0][0x28] ;  /* 0x00000a00ff017624 */ /* 0x000fc400078e00ff */
[----:B------:R-:W0:Y:S01]  /*0010*/  S2R R0, SR_TID.X ;  /* 0x0000000000007919 */ /* 0x000e220000002100 */
[----:B------:R-:W-:Y:S01]  /*0020*/  PRMT R23, RZ, 0x7610, R23 ;  /* 0x00007610ff177816 */ /* 0x000fe20000000017 */
[----:B------:R-:W-:Y:S01]  /*0030*/  ULDC.64 UR4, c[0x0][0x118] ;  /* 0x0000460000047ab9 */ /* 0x000fe20000000a00 */
[----:B------:R-:W-:Y:S01]  /*0040*/  PRMT R18, RZ, 0x7610, R18 ;  /* 0x00007610ff127816 */ /* 0x000fe20000000012 */
[----:B------:R-:W1:Y:S01]  /*0050*/  S2R R3, SR_CTAID.X ;  /* 0x0000000000037919 */ /* 0x000e620000002500 */
[----:B------:R-:W-:Y:S01]  /*0060*/  PRMT R20, RZ, 0x7610, R20 ;  /* 0x00007610ff147816 */ /* 0x000fe20000000014 */
[----:B0-----:R-:W-:Y:S01]  /*0070*/  IMAD.SHL.U32 R0, R0, 0x2, RZ ;  /* 0x0000000200007824 */ /* 0x001fe200078e00ff */
[----:B-1----:R-:W-:-:S04]  /*0080*/  SHF.R.S32.HI R7, RZ, 0x16, R3 ;  /* 0x00000016ff077819 */ /* 0x002fc80000011403 */
[----:B------:R-:W-:Y:S02]  /*0090*/  LOP3.LUT R0, R0, 0x1fe, RZ, 0xc0, !PT ;  /* 0x000001fe00007812 */ /* 0x000fe400078ec0ff */
[----:B------:R-:W-:-:S03]  /*00a0*/  SGXT R7, R7, 0x1 ;  /* 0x000000010707781a */ /* 0x000fc60000000200 */
[----:B------:R-:W-:-:S05]  /*00b0*/  IMAD R21, R3, 0x200, R0 ;  /* 0x0000020003157824 */ /* 0x000fca00078e0200 */
[----:B------:R-:W-:Y:S02]  /*00c0*/  SHF.R.S32.HI R8, RZ, 0x1f, R21 ;  /* 0x0000001fff087819 */ /* 0x000fe40000011415 */
[-C--:B------:R-:W-:Y:S02]  /*00d0*/  LEA.HI R5, R7, R21.reuse, RZ, 0x13 ;  /* 0x0000001507057211 */ /* 0x080fe400078f98ff */
[CC--:B------:R-:W-:Y:S02]  /*00e0*/  LEA.HI R0, R8.reuse, R21.reuse, RZ, 0x8 ;  /* 0x0000001508007211 */ /* 0x0c0fe400078f40ff */
[----:B------:R-:W-:Y:S02]  /*00f0*/  LEA.HI R8, R8, R21, RZ, 0x12 ;  /* 0x0000001508087211 */ /* 0x000fe400078f90ff */
[----:B------:R-:W-:Y:S02]  /*0100*/  SHF.R.S32.HI R2, RZ, 0x8, R0 ;  /* 0x00000008ff027819 */ /* 0x000fe40000011400 */
[----:B------:R-:W-:-:S02]  /*0110*/  SHF.R.S32.HI R4, RZ, 0x12, R8 ;  /* 0x00000012ff047819 */ /* 0x000fc40000011408 */
[----:B------:R-:W-:Y:S02]  /*0120*/  SHF.R.S32.HI R3, RZ, 0x1f, R0 ;  /* 0x0000001fff037819 */ /* 0x000fe40000011400 */
[----:B------:R-:W-:Y:S02]  /*0130*/  LOP3.LUT R9, R4, 0xffff, RZ, 0xc0, !PT ;  /* 0x0000ffff04097812 */ /* 0x000fe400078ec0ff */
[----:B------:R-:W-:Y:S02]  /*0140*/  LEA.HI R3, R3, R2, RZ, 0xa ;  /* 0x0000000203037211 */ /* 0x000fe400078f50ff */
[----:B------:R-:W-:Y:S02]  /*0150*/  LEA.HI R6, R9, R4, RZ, 0x11 ;  /* 0x0000000409067211 */ /* 0x000fe400078f88ff */
[----:B------:R-:W-:Y:S02]  /*0160*/  LOP3.LUT R3, R3, 0xffc00, RZ, 0xc0, !PT ;  /* 0x000ffc0003037812 */ /* 0x000fe400078ec0ff */
[----:B------:R-:W-:-:S02]  /*0170*/  SHF.R.S32.HI R10, RZ, 0x13, R5 ;  /* 0x00000013ff0a7819 */ /* 0x000fc40000011405 */
[----:B------:R-:W-:Y:S01]  /*0180*/  LOP3.LUT R5, R6, 0xfffe, RZ, 0xc0, !PT ;  /* 0x0000fffe06057812 */ /* 0x000fe200078ec0ff */
[----:B------:R-:W-:Y:S01]  /*0190*/  IMAD.IADD R3, R2, 0x1, -R3 ;  /* 0x0000000102037824 */ /* 0x000fe200078e0a03 */
[----:B------:R-:W-:Y:S02]  /*01a0*/  IADD3 R6, R21, 0x1, RZ ;  /* 0x0000000115067810 */ /* 0x000fe40007ffe0ff */
[----:B------:R-:W-:Y:S01]  /*01b0*/  LOP3.LUT R0, R0, 0xffffff00, RZ, 0xc0, !PT ;  /* 0xffffff0000007812 */ /* 0x000fe200078ec0ff */
[----:B------:R-:W-:Y:S01]  /*01c0*/  IMAD.MOV R5, RZ, RZ, -R5 ;  /* 0x000000ffff057224 */ /* 0x000fe200078e0a05 */
[----:B------:R-:W-:Y:S01]  /*01d0*/  LEA.HI R2, R7, R6, RZ, 0x8 ;  /* 0x0000000607027211 */ /* 0x000fe200078f40ff */
[----:B------:R-:W-:Y:S02]  /*01e0*/  IMAD R10, R3, 0x4, R10 ;  /* 0x00000004030a7824 */ /* 0x000fe400078e020a */
[----:B------:R-:W-:Y:S01]  /*01f0*/  IMAD.IADD R11, R21, 0x1, -R0 ;  /* 0x00000001150b7824 */ /* 0x000fe200078e0a00 */
[----:B------:R-:W-:Y:S01]  /*0200*/  PRMT R3, R5, 0x7710, RZ ;  /* 0x0000771005037816 */ /* 0x000fe200000000ff */
[----:B------:R-:W-:Y:S01]  /*0210*/  IMAD.SHL.U32 R16, R10, 0x400, RZ ;  /* 0x000004000a107824 */ /* 0x000fe200078e00ff */
[----:B------:R-:W-:-:S02]  /*0220*/  LOP3.LUT R17, R2, 0xffffff00, RZ, 0xc0, !PT ;  /* 0xffffff0002117812 */ /* 0x000fc400078ec0ff */
[C---:B------:R-:W-:Y:S01]  /*0230*/  ISETP.GE.AND P0, PT, R11.reuse, 0x80, PT ;  /* 0x000000800b00780c */ /* 0x040fe20003f06270 */
[----:B------:R-:W-:Y:S01]  /*0240*/  IMAD.IADD R4, R4, 0x1, R3 ;  /* 0x0000000104047824 */ /* 0x000fe200078e0203 */
[----:B------:R-:W-:Y:S01]  /*0250*/  SHF.R.S32.HI R0, RZ, 0x1f, R16 ;  /* 0x0000001fff007819 */ /* 0x000fe20000011410 */
[----:B------:R-:W-:Y:S01]  /*0260*/  IMAD.IADD R17, R6, 0x1, -R17 ;  /* 0x0000000106117824 */ /* 0x000fe200078e0a11 */
[C---:B------:R-:W-:Y:S02]  /*0270*/  IADD3 R2, P1, R11.reuse, R16, RZ ;  /* 0x000000100b027210 */ /* 0x040fe40007f3e0ff */
[----:B------:R-:W-:Y:S02]  /*0280*/  PRMT R29, R4, 0x9910, RZ ;  /* 0x00009910041d7816 */ /* 0x000fe400000000ff */
[----:B------:R-:W-:Y:S02]  /*0290*/  LEA.HI.X.SX32 R5, R11, R0, 0x1, P1 ;  /* 0x000000000b057211 */ /* 0x000fe400008f0eff */
[----:B------:R-:W-:Y:S01]  /*02a0*/  LEA R4, P2, R2, c[0x0][0x160], 0x1 ;  /* 0x0000580002047a11 */ /* 0x000fe200078408ff */
[----:B------:R-:W-:Y:S01]  /*02b0*/  IMAD.SHL.U32 R29, R29, 0x100, RZ ;  /* 0x000001001d1d7824 */ /* 0x000fe200078e00ff */
[----:B------:R-:W-:-:S02]  /*02c0*/  IADD3 R3, P3, R17, R16, RZ ;  /* 0x0000001011037210 */ /* 0x000fc40007f7e0ff */
[----:B------:R-:W-:Y:S02]  /*02d0*/  LEA.HI.X R5, R2, c[0x0][0x164], R5, 0x1, P2 ;  /* 0x0000590002057a11 */ /* 0x000fe400010f0c05 */
[----:B------:R-:W-:Y:S02]  /*02e0*/  ISETP.GT.AND P1, PT, R11, 0x7f, PT ;  /* 0x0000007f0b00780c */ /* 0x000fe40003f24270 */
[----:B------:R-:W-:Y:S01]  /*02f0*/  LEA.HI.X.SX32 R0, R17, R0, 0x1, P3 ;  /* 0x0000000011007211 */ /* 0x000fe200018f0eff */
[----:B------:R-:W-:Y:S01]  /*0300*/  IMAD.WIDE R12, R29, 0x2, R4 ;  /* 0x000000021d0c7825 */ /* 0x000fe200078e0204 */
[----:B------:R-:W-:Y:S01]  /*0310*/  LEA R2, P2, R3, c[0x0][0x160], 0x1 ;  /* 0x0000580003027a11 */ /* 0x000fe200078408ff */
[----:B------:R0:W2:Y:S01]  /*0320*/  @!P0 LDG.E.U16 R20, [R4.64+0x500] ;  /* 0x0005000404148981 */ /* 0x0000a2000c1e1500 */
[----:B------:R-:W-:Y:S02]  /*0330*/  ISETP.GE.AND P3, PT, R17, 0x80, PT ;  /* 0x000000801100780c */ /* 0x000fe40003f66270 */
[----:B------:R-:W-:Y:S01]  /*0340*/  LEA.HI.X R3, R3, c[0x0][0x164], R0, 0x1, P2 ;  /* 0x0000590003037a11 */ /* 0x000fe200010f0c00 */
[----:B------:R1:W3:Y:S01]  /*0350*/  @!P0 LDG.E.U16 R23, [R12.64+0x100] ;  /* 0x000100040c178981 */ /* 0x0002e2000c1e1500 */
[----:B------:R-:W-:-:S02]  /*0360*/  ISETP.GT.AND P2, PT, R17, 0x7f, PT ;  /* 0x0000007f1100780c */ /* 0x000fc40003f44270 */
[----:B------:R-:W-:Y:S01]  /*0370*/  PRMT R19, RZ, 0x7610, R19 ;  /* 0x00007610ff137816 */ /* 0x000fe20000000013 */
[----:B------:R1:W4:Y:S01]  /*0380*/  @P1 LDG.E.U16 R18, [R12.64+-0x100] ;  /* 0xffff00040c121981 */ /* 0x000322000c1e1500 */
[----:B------:R-:W-:Y:S02]  /*0390*/  LOP3.LUT R8, R8, 0xfffc0000, RZ, 0xc0, !PT ;  /* 0xfffc000008087812 */ /* 0x000fe400078ec0ff */
[----:B------:R-:W-:Y:S02]  /*03a0*/  LEA.HI R9, R7, R6, RZ, 0x12 ;  /* 0x0000000607097211 */ /* 0x000fe400078f90ff */
[----:B------:R-:W-:Y:S01]  /*03b0*/  PRMT R26, RZ, 0x7610, R26 ;  /* 0x00007610ff1a7816 */ /* 0x000fe2000000001a */
[----:B------:R0:W5:Y:S01]  /*03c0*/  @P1 LDG.E.U16 R19, [R4.64+0x300] ;  /* 0x0003000404131981 */ /* 0x000162000c1e1500 */
[----:B------:R-:W-:Y:S02]  /*03d0*/  PRMT R25, RZ, 0x7610, R25 ;  /* 0x00007610ff197816 */ /* 0x000fe40000000019 */
[----:B------:R-:W-:Y:S01]  /*03e0*/  PRMT R22, RZ, 0x7610, R22 ;  /* 0x00007610ff167816 */ /* 0x000fe20000000016 */
[----:B-1----:R-:W-:Y:S01]  /*03f0*/  IMAD.WIDE R12, R29, 0x2, R2 ;  /* 0x000000021d0c7825 */ /* 0x002fe200078e0202 */
[----:B------:R-:W-:Y:S01]  /*0400*/  PRMT R24, RZ, 0x7610, R24 ;  /* 0x00007610ff187816 */ /* 0x000fe20000000018 */
[----:B------:R1:W5:Y:S01]  /*0410*/  @!P3 LDG.E.U16 R26, [R2.64+0x500] ;  /* 0x00050004021ab981 */ /* 0x000362000c1e1500 */
[----:B------:R-:W-:Y:S01]  /*0420*/  LOP3.LUT R9, R9, 0xfffc0000, RZ, 0xc0, !PT ;  /* 0xfffc000009097812 */ /* 0x000fe200078ec0ff */
[----:B------:R-:W-:-:S02]  /*0430*/  IMAD.MOV.U32 R0, RZ, RZ, 0x2 ;  /* 0x00000002ff007424 */ /* 0x000fc400078e00ff */
[----:B------:R-:W-:Y:S01]  /*0440*/  IMAD.IADD R7, R21, 0x1, -R8 ;  /* 0x0000000115077824 */ /* 0x000fe200078e0a08 */
[----:B------:R1:W5:Y:S01]  /*0450*/  @P2 LDG.E.U16 R25, [R2.64+0x300] ;  /* 0x0003000402192981 */ /* 0x000362000c1e1500 */
[----:B------:R-:W-:Y:S02]  /*0460*/  IMAD.IADD R31, R6, 0x1, -R9 ;  /* 0x00000001061f7824 */ /* 0x000fe400078e0a09 */
[----:B------:R-:W-:Y:S01]  /*0470*/  IMAD.WIDE R14, R7, R0, c[0x0][0x170] ;  /* 0x00005c00070e7625 */ /* 0x000fe200078e0200 */
[----:B------:R-:W5:Y:S01]  /*0480*/  @!P3 LDG.E.U16 R22, [R12.64+0x100] ;  /* 0x000100040c16b981 */ /* 0x000f62000c1e1500 */
[----:B------:R-:W-:-:S03]  /*0490*/  IADD3 R33, R29, R16, R11 ;  /* 0x000000101d217210 */ /* 0x000fc60007ffe00b */
[----:B------:R-:W5:Y:S01]  /*04a0*/  @P2 LDG.E.U16 R24, [R12.64+-0x100] ;  /* 0xffff00040c182981 */ /* 0x000f62000c1e1500 */
[----:B------:R-:W-:Y:S01]  /*04b0*/  IMAD.WIDE R10, R31, R0, c[0x0][0x170] ;  /* 0x00005c001f0a7625 */ /* 0x000fe200078e0200 */
[----:B------:R-:W-:Y:S02]  /*04c0*/  IADD3 R29, R29, R16, R17 ;  /* 0x000000101d1d7210 */ /* 0x000fe40007ffe011 */
[----:B------:R0:W5:Y:S01]  /*04d0*/  LDG.E.EL.U16 R27, [R14.64] ;  /* 0x000000040e1b7981 */ /* 0x000162000c2e1500 */
[----:B------:R-:W-:-:S03]  /*04e0*/  IMAD.WIDE R8, R31, R0, c[0x0][0x168] ;  /* 0x00005a001f087625 */ /* 0x000fc600078e0200 */
[----:B------:R-:W5:Y:S01]  /*04f0*/  LDG.E.EL.U16 R10, [R10.64] ;  /* 0x000000040a0a7981 */ /* 0x000f62000c2e1500 */
[----:B------:R-:W-:-:S03]  /*0500*/  IMAD.WIDE R6, R7, R0, c[0x0][0x168] ;  /* 0x00005a0007067625 */ /* 0x000fc600078e0200 */
[----:B------:R2:W5:Y:S01]  /*0510*/  LDG.E.EL.U16 R8, [R8.64] ;  /* 0x0000000408087981 */ /* 0x000562000c2e1500 */
[----:B------:R-:W-:-:S03]  /*0520*/  IMAD.WIDE R16, R33, R0, c[0x0][0x160] ;  /* 0x0000580021107625 */ /* 0x000fc600078e0200 */
[----:B-1----:R1:W5:Y:S01]  /*0530*/  LDG.E.U16 R2, [R2.64+0x400] ;  /* 0x0004000402027981 */ /* 0x002362000c1e1500 */
[----:B0-----:R-:W-:-:S03]  /*0540*/  IMAD.WIDE R14, R29, R0, c[0x0][0x160] ;  /* 0x000058001d0e7625 */ /* 0x001fc600078e0200 */
[----:B------:R0:W5:Y:S04]  /*0550*/  LDG.E.EL.U16 R6, [R6.64] ;  /* 0x0000000406067981 */ /* 0x000168000c2e1500 */
[----:B------:R0:W5:Y:S04]  /*0560*/  LDG.E.U16 R4, [R4.64+0x400] ;  /* 0x0004000404047981 */ /* 0x000168000c1e1500 */
[----:B------:R-:W5:Y:S04]  /*0570*/  LDG.E.U16 R16, [R16.64] ;  /* 0x0000000410107981 */ /* 0x000f68000c1e1500 */
[----:B------:R-:W5:Y:S01]  /*0580*/  LDG.E.U16 R14, [R14.64] ;  /* 0x000000040e0e7981 */ /* 0x000f62000c1e1500 */
[----:B--2---:R-:W-:-:S02]  /*0590*/  SEL R20, R20, RZ, !P0 ;  /* 0x000000ff14147207 */ /* 0x004fc40004000000 */
[----:B---3--:R-:W-:-:S03]  /*05a0*/  SEL R23, R23, RZ, !P0 ;  /* 0x000000ff17177207 */ /* 0x008fc60004000000 */
[----:B0-----:R-:W-:Y:S01]  /*05b0*/  IMAD.U32 R7, R20, 0x10000, RZ ;  /* 0x0001000014077824 */ /* 0x001fe200078e00ff */
[----:B----4-:R-:W-:Y:S01]  /*05c0*/  SEL R18, R18, RZ, P1 ;  /* 0x000000ff12127207 */ /* 0x010fe20000800000 */
[----:B------:R-:W-:Y:S01]  /*05d0*/  IMAD.U32 R9, R23, 0x10000, RZ ;  /* 0x0001000017097824 */ /* 0x000fe200078e00ff */
[----:B-----5:R-:W-:-:S03]  /*05e0*/  SEL R19, R19, RZ, P1 ;  /* 0x000000ff13137207 */ /* 0x020fc60000800000 */
[----:B-1----:R-:W-:Y:S02]  /*05f0*/  FADD R3, RZ, -R9 ;  /* 0x80000009ff037221 */ /* 0x002fe40000000000 */
[----:B------:R-:W-:Y:S01]  /*0600*/  IMAD.U32 R5, R19, 0x10000, RZ ;  /* 0x0001000013057824 */ /* 0x000fe200078e00ff */
[----:B------:R-:W-:Y:S01]  /*0610*/  SEL R26, R26, RZ, !P3 ;  /* 0x000000ff1a1a7207 */ /* 0x000fe20005800000 */
[----:B------:R-:W-:Y:S01]  /*0620*/  FADD R7, RZ, -R7 ;  /* 0x80000007ff077221 */ /* 0x000fe20000000000 */
[----:B------:R-:W-:Y:S01]  /*0630*/  SEL R25, R25, RZ, P2 ;  /* 0x000000ff19197207 */ /* 0x000fe20001000000 */
[----:B------:R-:W-:Y:S01]  /*0640*/  IMAD.U32 R9, R18, 0x10000, RZ ;  /* 0x0001000012097824 */ /* 0x000fe200078e00ff */
[----:B------:R-:W-:Y:S02]  /*0650*/  SEL R22, R22, RZ, !P3 ;  /* 0x000000ff16167207 */ /* 0x000fe40005800000 */
[----:B------:R-:W-:Y:S01]  /*0660*/  SEL R24, R24, RZ, P2 ;  /* 0x000000ff18187207 */ /* 0x000fe20001000000 */
[----:B------:R-:W-:Y:S01]  /*0670*/  IMAD.U32 R26, R26, 0x10000, RZ ;  /* 0x000100001a1a7824 */ /* 0x000fe200078e00ff */
[----:B------:R-:W-:Y:S01]  /*0680*/  @P0 FSEL R7, R5, RZ, P1 ;  /* 0x000000ff05070208 */ /* 0x000fe20000800000 */
[----:B------:R-:W-:-:S02]  /*0690*/  IMAD.U32 R25, R25, 0x10000, RZ ;  /* 0x0001000019197824 */ /* 0x000fc400078e00ff */
[----:B------:R-:W-:Y:S02]  /*06a0*/  IMAD.U32 R22, R22, 0x10000, RZ ;  /* 0x0001000016167824 */ /* 0x000fe400078e00ff */
[----:B------:R-:W-:Y:S02]  /*06b0*/  IMAD.U32 R12, R27, 0x10000, RZ ;  /* 0x000100001b0c7824 */ /* 0x000fe400078e00ff */
[----:B------:R-:W-:Y:S01]  /*06c0*/  IMAD.U32 R24, R24, 0x10000, RZ ;  /* 0x0001000018187824 */ /* 0x000fe200078e00ff */
[----:B------:R-:W-:Y:S01]  /*06d0*/  @P0 FSEL R3, R9, RZ, P1 ;  /* 0x000000ff09030208 */ /* 0x000fe20000800000 */
[----:B------:R-:W-:Y:S01]  /*06e0*/  FADD R26, RZ, -R26 ;  /* 0x8000001aff1a7221 */ /* 0x000fe20000000000 */
[----:B------:R-:W-:Y:S01]  /*06f0*/  FADD R22, RZ, -R22 ;  /* 0x80000016ff167221 */ /* 0x000fe20000000000 */
[----:B------:R-:W-:Y:S01]  /*0700*/  FMUL R9, R7, R12 ;  /* 0x0000000c07097220 */ /* 0x000fe20000400000 */
[----:B------:R-:W-:Y:S01]  /*0710*/  @P3 FSEL R26, R25, RZ, P2 ;  /* 0x000000ff191a3208 */ /* 0x000fe20001000000 */
[----:B------:R-:W-:Y:S01]  /*0720*/  IMAD.U32 R7, R10, 0x10000, RZ ;  /* 0x000100000a077824 */ /* 0x000fe200078e00ff */
[----:B------:R-:W-:Y:S01]  /*0730*/  @P3 FSEL R22, R24, RZ, P2 ;  /* 0x000000ff18163208 */ /* 0x000fe20001000000 */
[----:B------:R-:W-:Y:S01]  /*0740*/  FMUL R12, R12, R3 ;  /* 0x000000030c0c7220 */ /* 0x000fe20000400000 */
[----:B------:R-:W-:Y:S01]  /*0750*/  IMAD.U32 R5, R8, 0x10000, RZ ;  /* 0x0001000008057824 */ /* 0x000fe200078e00ff */
[----:B------:R-:W-:Y:S01]  /*0760*/  FMUL R11, R26, R7 ;  /* 0x000000071a0b7220 */ /* 0x000fe20000400000 */
[----:B------:R-:W-:Y:S01]  /*0770*/  IMAD.U32 R2, R2, 0x10000, RZ ;  /* 0x0001000002027824 */ /* 0x000fe200078e00ff */
[----:B------:R-:W-:Y:S01]  /*0780*/  FMUL R22, R7, R22 ;  /* 0x0000001607167220 */ /* 0x000fe20000400000 */
[----:B------:R-:W-:-:S02]  /*0790*/  IMAD.U32 R3, R6, 0x10000, RZ ;  /* 0x0001000006037824 */ /* 0x000fc400078e00ff */
[----:B------:R-:W-:Y:S01]  /*07a0*/  IMAD.U32 R4, R4, 0x10000, RZ ;  /* 0x0001000004047824 */ /* 0x000fe200078e00ff */
[----:B------:R-:W-:Y:S01]  /*07b0*/  FFMA R7, R2, R5, R11 ;  /* 0x0000000502077223 */ /* 0x000fe2000000000b */
[----:B------:R-:W-:Y:S02]  /*07c0*/  IMAD.U32 R16, R16, 0x10000, RZ ;  /* 0x0001000010107824 */ /* 0x000fe400078e00ff */
[----:B------:R-:W-:Y:S01]  /*07d0*/  IMAD.U32 R14, R14, 0x10000, RZ ;  /* 0x000100000e0e7824 */ /* 0x000fe200078e00ff */
[----:B------:R-:W-:Y:S01]  /*07e0*/  FFMA R4, R4, R3, R9 ;  /* 0x0000000304047223 */ /* 0x000fe20000000009 */
[----:B------:R-:W-:Y:S02]  /*07f0*/  FFMA R12, R3, R16, R12 ;  /* 0x00000010030c7223 */ /* 0x000fe4000000000c */
[----:B------:R-:W-:Y:S01]  /*0800*/  FFMA R5, R5, R14, R22 ;  /* 0x0000000e05057223 */ /* 0x000fe20000000016 */
[----:B------:R-:W-:Y:S01]  /*0810*/  IMAD.WIDE R2, R21, R0, c[0x0][0x178] ;  /* 0x00005e0015027625 */ /* 0x000fe200078e0200 */
[----:B------:R-:W-:-:S03]  /*0820*/  F2FP.BF16.F32.PACK_AB R7, R7, R4 ;  /* 0x000000040707723e */ /* 0x000fc600000010ff */
[----:B------:R-:W-:Y:S01]  /*0830*/  F2FP.BF16.F32.PACK_AB R9, R5, R12 ;  /* 0x0000000c0509723e */ /* 0x000fe200000010ff */
[----:B------:R-:W-:Y:S01]  /*0840*/  IMAD.WIDE R4, R21, R0, c[0x0][0x180] ;  /* 0x0000600015047625 */ /* 0x000fe200078e0200 */
[----:B------:R-:W-:Y:S04]  /*0850*/  STG.E [R2.64], R7 ;  /* 0x0000000702007986 */ /* 0x000fe8000c101904 */
[----:B------:R-:W-:Y:S01]  /*0860*/  STG.E [R4.64], R9 ;  /* 0x0000000904007986 */ /* 0x000fe2000c101904 */
[----:B------:R-:W-:Y:S05]  /*0870*/  EXIT ;  /* 0x000000000000794d */ /* 0x000fea0003800000 */
.L_x_0:
[----:B------:R-:W-:-:S00]  /*0880*/  BRA `(.L_x_0) ;  /* 0xfffffff000007947 */ /* 0x000fc0000383ffff */
[----:B------:R-:W-:-:S00]  /*0890*/  NOP ;  /* 0x0000000000007918 */ /* 0x000fc00000000000 */
        /* <DEDUP_REMOVED lines=14> */
.L_x_1:
